//
// Generated by NVIDIA NVVM Compiler
//
// Compiler Build ID: CL-36424714
// Cuda compilation tools, release 13.0, V13.0.88
// Based on NVVM 20.0.0
//

.version 9.0
.target sm_100
.address_size 64

	// .globl	_Z1kPiS_S_m

.visible .entry _Z1kPiS_S_m(
	.param .u64 .ptr .align 1 _Z1kPiS_S_m_param_0,
	.param .u64 .ptr .align 1 _Z1kPiS_S_m_param_1,
	.param .u64 .ptr .align 1 _Z1kPiS_S_m_param_2,
	.param .u64 _Z1kPiS_S_m_param_3
)
{
	.reg .pred 	%p<3>;
	.reg .b32 	%r<13>;
	.reg .b64 	%rd<17>;

	ld.param.u64 	%rd8, [_Z1kPiS_S_m_param_0];
	ld.param.u64 	%rd9, [_Z1kPiS_S_m_param_1];
	ld.param.u64 	%rd10, [_Z1kPiS_S_m_param_2];
	ld.param.u64 	%rd11, [_Z1kPiS_S_m_param_3];
	mov.u32 	%r2, %ctaid.x;
	mov.u32 	%r1, %ntid.x;
	mov.u32 	%r3, %tid.x;
	mad.lo.s32 	%r4, %r2, %r1, %r3;
	cvt.u64.u32 	%rd16, %r4;
	setp.le.u64 	%p1, %rd11, %rd16;
	@%p1 bra 	$L__BB0_3;
	mov.u32 	%r5, %nctaid.x;
	mul.lo.s32 	%r6, %r5, %r1;
	cvt.u64.u32 	%rd2, %r6;
	cvta.to.global.u64 	%rd3, %rd8;
	cvta.to.global.u64 	%rd4, %rd9;
	cvta.to.global.u64 	%rd5, %rd10;
$L__BB0_2:
	shl.b64 	%rd12, %rd16, 2;
	add.s64 	%rd13, %rd3, %rd12;
	ld.global.u32 	%r7, [%rd13];
	add.s32 	%r8, %r7, 1;
	st.global.u32 	[%rd13], %r8;
	add.s64 	%rd14, %rd4, %rd12;
	ld.global.u32 	%r9, [%rd14];
	add.s32 	%r10, %r9, 1;
	st.global.u32 	[%rd14], %r10;
	add.s64 	%rd15, %rd5, %rd12;
	ld.global.u32 	%r11, [%rd15];
	add.s32 	%r12, %r11, 1;
	st.global.u32 	[%rd15], %r12;
	add.s64 	%rd16, %rd16, %rd2;
	setp.lt.u64 	%p2, %rd16, %rd11;
	@%p2 bra 	$L__BB0_2;
$L__BB0_3:
	ret;

}


// ===== COMPILED SASS (sm_100) =====

	.target	sm_100

	.elftype	@"ET_EXEC"


//--------------------- .note.nv.tkinfo           --------------------------
	.section	.note.nv.tkinfo,"",@"SHT_NOTE"
	.sectionflags	@"SHF_NOTE_NV_TKINFO"
	.tkinfo
        /*0018*/ 	.word	0x00000002
        /*0030*/ 	.string	""
        /*0030*/ 	.string	"ptxas"
        /*0030*/ 	.string	"Cuda compilation tools, release 13.0, V13.0.88"
        /*0030*/ 	.string	"Build cuda_13.0.r13.0/compiler.36424714_0"
        /*0030*/ 	.string	"-arch sm_100 -m 64 "



//--------------------- .note.nv.cuinfo           --------------------------
	.section	.note.nv.cuinfo,"",@"SHT_NOTE"
	.sectionflags	@"SHF_NOTE_NV_CUINFO"
        /*0018*/ 	.short	0x0002
        /*001a*/ 	.short	0x0064
        /*001c*/ 	.short	0x0082
	.zero		2


//--------------------- .nv.info                  --------------------------
	.section	.nv.info,"",@"SHT_CUDA_INFO"
	.align	4


	//----- nvinfo : EIATTR_REGCOUNT
	.align		4
        /*0000*/ 	.byte	0x04, 0x2f
        /*0002*/ 	.short	(.L_1 - .L_0)
	.align		4
.L_0:
        /*0004*/ 	.word	index@(_Z1kPiS_S_m)
        /*0008*/ 	.word	0x00000012


	//----- nvinfo : EIATTR_FRAME_SIZE
	.align		4
.L_1:
        /*000c*/ 	.byte	0x04, 0x11
        /*000e*/ 	.short	(.L_3 - .L_2)
	.align		4
.L_2:
        /*0010*/ 	.word	index@(_Z1kPiS_S_m)
        /*0014*/ 	.word	0x00000000


	//----- nvinfo : EIATTR_MIN_STACK_SIZE
	.align		4
.L_3:
        /*0018*/ 	.byte	0x04, 0x12
        /*001a*/ 	.short	(.L_5 - .L_4)
	.align		4
.L_4:
        /*001c*/ 	.word	index@(_Z1kPiS_S_m)
        /*0020*/ 	.word	0x00000000
.L_5:


//--------------------- .nv.compat                --------------------------
	.section	.nv.compat,"",@"SHT_CUDA_COMPAT_INFO"
	.align	4
        /*0000*/ 	.byte	0x02, 0x09, 0x00, 0x00, 0x02, 0x02, 0x01, 0x00, 0x02, 0x05, 0x05, 0x00, 0x03, 0x07, 0x01, 0x01
        /*0010*/ 	.byte	0x02, 0x03, 0x00, 0x00, 0x02, 0x06, 0x01, 0x00, 0x04, 0x0b, 0x08, 0x00, 0x09, 0x00, 0x00, 0x00
        /*0020*/ 	.byte	0x00, 0x00, 0x00, 0x00


//--------------------- .nv.info._Z1kPiS_S_m      --------------------------
	.section	.nv.info._Z1kPiS_S_m,"",@"SHT_CUDA_INFO"
	.sectionflags	@""
	.align	4


	//----- nvinfo : EIATTR_CUDA_API_VERSION
	.align		4
        /*0000*/ 	.byte	0x04, 0x37
        /*0002*/ 	.short	(.L_7 - .L_6)
.L_6:
        /*0004*/ 	.word	0x00000082


	//----- nvinfo : EIATTR_KPARAM_INFO
	.align		4
.L_7:
        /*0008*/ 	.byte	0x04, 0x17
        /*000a*/ 	.short	(.L_9 - .L_8)
.L_8:
        /*000c*/ 	.word	0x00000000
        /*0010*/ 	.short	0x0003
        /*0012*/ 	.short	0x0018
        /*0014*/ 	.byte	0x00, 0xf0, 0x21, 0x00


	//----- nvinfo : EIATTR_KPARAM_INFO
	.align		4
.L_9:
        /*0018*/ 	.byte	0x04, 0x17
        /*001a*/ 	.short	(.L_11 - .L_10)
.L_10:
        /*001c*/ 	.word	0x00000000
        /*0020*/ 	.short	0x0002
        /*0022*/ 	.short	0x0010
        /*0024*/ 	.byte	0x00, 0xf5, 0x21, 0x00


	//----- nvinfo : EIATTR_KPARAM_INFO
	.align		4
.L_11:
        /*0028*/ 	.byte	0x04, 0x17
        /*002a*/ 	.short	(.L_13 - .L_12)
.L_12:
        /*002c*/ 	.word	0x00000000
        /*0030*/ 	.short	0x0001
        /*0032*/ 	.short	0x0008
        /*0034*/ 	.byte	0x00, 0xf5, 0x21, 0x00


	//----- nvinfo : EIATTR_KPARAM_INFO
	.align		4
.L_13:
        /*0038*/ 	.byte	0x04, 0x17
        /*003a*/ 	.short	(.L_15 - .L_14)
.L_14:
        /*003c*/ 	.word	0x00000000
        /*0040*/ 	.short	0x0000
        /*0042*/ 	.short	0x0000
        /*0044*/ 	.byte	0x00, 0xf5, 0x21, 0x00


	//----- nvinfo : EIATTR_SPARSE_MMA_MASK
	.align		4
.L_15:
        /*0048*/ 	.byte	0x03, 0x50
        /*004a*/ 	.short	0x0000


	//----- nvinfo : EIATTR_MAXREG_COUNT
	.align		4
        /*004c*/ 	.byte	0x03, 0x1b
        /*004e*/ 	.short	0x00ff


	//----- nvinfo : EIATTR_MERCURY_ISA_VERSION
	.align		4
        /*0050*/ 	.byte	0x03, 0x5f
        /*0052*/ 	.short	0x0101


	//----- nvinfo : EIATTR_VRC_CTA_INIT_COUNT
	.align		4
        /*0054*/ 	.byte	0x02, 0x4a
	.zero		1
	.zero		1


	//----- nvinfo : EIATTR_EXIT_INSTR_OFFSETS
	.align		4
        /*0058*/ 	.byte	0x04, 0x1c
        /*005a*/ 	.short	(.L_17 - .L_16)


	//   ....[0]....
.L_16:
        /*005c*/ 	.word	0x00000080


	//   ....[1]....
        /*0060*/ 	.word	0x00000260


	//----- nvinfo : EIATTR_CRS_STACK_SIZE
	.align		4
.L_17:
        /*0064*/ 	.byte	0x04, 0x1e
        /*0066*/ 	.short	(.L_19 - .L_18)
.L_18:
        /*0068*/ 	.word	0x00000000


	//----- nvinfo : EIATTR_CBANK_PARAM_SIZE
	.align		4
.L_19:
        /*006c*/ 	.byte	0x03, 0x19
        /*006e*/ 	.short	0x0020


	//----- nvinfo : EIATTR_PARAM_CBANK
	.align		4
        /*0070*/ 	.byte	0x04, 0x0a
        /*0072*/ 	.short	(.L_21 - .L_20)
	.align		4
.L_20:
        /*0074*/ 	.word	index@(.nv.constant0._Z1kPiS_S_m)
        /*0078*/ 	.short	0x0380
        /*007a*/ 	.short	0x0020


	//----- nvinfo : EIATTR_SW_WAR
	.align		4
.L_21:
        /*007c*/ 	.byte	0x04, 0x36
        /*007e*/ 	.short	(.L_23 - .L_22)
.L_22:
        /*0080*/ 	.word	0x00000008
.L_23:


//--------------------- .nv.callgraph             --------------------------
	.section	.nv.callgraph,"",@"SHT_CUDA_CALLGRAPH"
	.align	4
	.sectionentsize	8
	.align		4
        /*0000*/ 	.word	0x00000000
	.align		4
        /*0004*/ 	.word	0xffffffff
	.align		4
        /*0008*/ 	.word	0x00000000
	.align		4
        /*000c*/ 	.word	0xfffffffe
	.align		4
        /*0010*/ 	.word	0x00000000
	.align		4
        /*0014*/ 	.word	0xfffffffd
	.align		4
        /*0018*/ 	.word	0x00000000
	.align		4
        /*001c*/ 	.word	0xfffffffc


//--------------------- .text._Z1kPiS_S_m         --------------------------
	.section	.text._Z1kPiS_S_m,"ax",@progbits
	.align	128
        .global         _Z1kPiS_S_m
        .type           _Z1kPiS_S_m,@function
        .size           _Z1kPiS_S_m,(.L_x_2 - _Z1kPiS_S_m)
        .other          _Z1kPiS_S_m,@"STO_CUDA_ENTRY STV_DEFAULT"
_Z1kPiS_S_m:
.text._Z1kPiS_S_m:
[----:B------:R-:W-:Y:S01]  /*0000*/  LDC R1, c[0x0][0x37c] ;  /* 0x0000df00ff017b82 */ /* 0x000fe20000000800 */
[----:B------:R-:W0:Y:S07]  /*0010*/  S2R R3, SR_TID.X ;  /* 0x0000000000037919 */ /* 0x000e2e0000002100 */
[----:B------:R-:W0:Y:S01]  /*0020*/  S2UR UR4, SR_CTAID.X ;  /* 0x00000000000479c3 */ /* 0x000e220000002500 */
[----:B------:R-:W1:Y:S07]  /*0030*/  LDCU.64 UR8, c[0x0][0x398] ;  /* 0x00007300ff0877ac */ /* 0x000e6e0008000a00 */
[----:B------:R-:W0:Y:S02]  /*0040*/  LDC R2, c[0x0][0x360] ;  /* 0x0000d800ff027b82 */ /* 0x000e240000000800 */
[----:B0-----:R-:W-:-:S05]  /*0050*/  IMAD R0, R2, UR4, R3 ;  /* 0x0000000402007c24 */ /* 0x001fca000f8e0203 */
[----:B-1----:R-:W-:-:S04]  /*0060*/  ISETP.GE.U32.AND P0, PT, R0, UR8, PT ;  /* 0x0000000800007c0c */ /* 0x002fc8000bf06070 */
[----:B------:R-:W-:-:S13]  /*0070*/  ISETP.GE.U32.AND.EX P0, PT, RZ, UR9, PT, P0 ;  /* 0x00000009ff007c0c */ /* 0x000fda000bf06100 */
[----:B------:R-:W-:Y:S05]  /*0080*/  @P0 EXIT ;  /* 0x000000000000094d */ /* 0x000fea0003800000 */
[----:B------:R-:W0:Y:S01]  /*0090*/  LDCU UR4, c[0x0][0x370] ;  /* 0x00006e00ff0477ac */ /* 0x000e220008000800 */
[----:B------:R-:W-:Y:S02]  /*00a0*/  IMAD.MOV.U32 R15, RZ, RZ, R0 ;  /* 0x000000ffff0f7224 */ /* 0x000fe400078e0000 */
[----:B------:R-:W-:Y:S01]  /*00b0*/  IMAD.MOV.U32 R10, RZ, RZ, RZ ;  /* 0x000000ffff0a7224 */ /* 0x000fe200078e00ff */
[----:B------:R-:W1:Y:S01]  /*00c0*/  LDCU.64 UR6, c[0x0][0x358] ;  /* 0x00006b00ff0677ac */ /* 0x000e620008000a00 */
[----:B------:R-:W2:Y:S01]  /*00d0*/  LDCU.64 UR10, c[0x0][0x390] ;  /* 0x00007200ff0a77ac */ /* 0x000ea20008000a00 */
[----:B------:R-:W3:Y:S01]  /*00e0*/  LDCU.128 UR12, c[0x0][0x380] ;  /* 0x00007000ff0c77ac */ /* 0x000ee20008000c00 */
[----:B0-----:R-:W-:-:S07]  /*00f0*/  IMAD R0, R2, UR4, RZ ;  /* 0x0000000402007c24 */ /* 0x001fce000f8e02ff */
.L_x_0:
[C---:B0-----:R-:W-:Y:S01]  /*0100*/  IMAD.SHL.U32 R7, R15.reuse, 0x4, RZ ;  /* 0x000000040f077824 */ /* 0x041fe200078e00ff */
[----:B------:R-:W-:-:S04]  /*0110*/  SHF.L.U64.HI R11, R15, 0x2, R10 ;  /* 0x000000020f0b7819 */ /* 0x000fc8000001020a */
[----:B---3--:R-:W-:-:S04]  /*0120*/  IADD3 R2, P0, PT, R7, UR12, RZ ;  /* 0x0000000c07027c10 */ /* 0x008fc8000ff1e0ff */
[----:B------:R-:W-:-:S05]  /*0130*/  IADD3.X R3, PT, PT, R11, UR13, RZ, P0, !PT ;  /* 0x0000000d0b037c10 */ /* 0x000fca00087fe4ff */
[----:B-1----:R-:W3:Y:S01]  /*0140*/  LDG.E R6, desc[UR6][R2.64] ;  /* 0x0000000602067981 */ /* 0x002ee2000c1e1900 */
[----:B------:R-:W-:-:S04]  /*0150*/  IADD3 R4, P0, PT, R7, UR14, RZ ;  /* 0x0000000e07047c10 */ /* 0x000fc8000ff1e0ff */
[----:B------:R-:W-:Y:S01]  /*0160*/  IADD3.X R5, PT, PT, R11, UR15, RZ, P0, !PT ;  /* 0x0000000f0b057c10 */ /* 0x000fe200087fe4ff */
[----:B---3--:R-:W-:-:S05]  /*0170*/  VIADD R9, R6, 0x1 ;  /* 0x0000000106097836 */ /* 0x008fca0000000000 */
[----:B------:R0:W-:Y:S04]  /*0180*/  STG.E desc[UR6][R2.64], R9 ;  /* 0x0000000902007986 */ /* 0x0001e8000c101906 */
[----:B------:R-:W3:Y:S01]  /*0190*/  LDG.E R8, desc[UR6][R4.64] ;  /* 0x0000000604087981 */ /* 0x000ee2000c1e1900 */
[----:B--2---:R-:W-:-:S04]  /*01a0*/  IADD3 R6, P0, PT, R7, UR10, RZ ;  /* 0x0000000a07067c10 */ /* 0x004fc8000ff1e0ff */
[----:B------:R-:W-:Y:S01]  /*01b0*/  IADD3.X R7, PT, PT, R11, UR11, RZ, P0, !PT ;  /* 0x0000000b0b077c10 */ /* 0x000fe200087fe4ff */
[----:B---3--:R-:W-:-:S05]  /*01c0*/  VIADD R11, R8, 0x1 ;  /* 0x00000001080b7836 */ /* 0x008fca0000000000 */
[----:B------:R0:W-:Y:S04]  /*01d0*/  STG.E desc[UR6][R4.64], R11 ;  /* 0x0000000b04007986 */ /* 0x0001e8000c101906 */
[----:B------:R-:W2:Y:S01]  /*01e0*/  LDG.E R8, desc[UR6][R6.64] ;  /* 0x0000000606087981 */ /* 0x000ea2000c1e1900 */
[----:B------:R-:W-:-:S05]  /*01f0*/  IADD3 R15, P0, PT, R0, R15, RZ ;  /* 0x0000000f000f7210 */ /* 0x000fca0007f1e0ff */
[----:B------:R-:W-:Y:S01]  /*0200*/  IMAD.X R10, RZ, RZ, R10, P0 ;  /* 0x000000ffff0a7224 */ /* 0x000fe200000e060a */
[----:B------:R-:W-:-:S04]  /*0210*/  ISETP.GE.U32.AND P0, PT, R15, UR8, PT ;  /* 0x000000080f007c0c */ /* 0x000fc8000bf06070 */
[----:B------:R-:W-:Y:S01]  /*0220*/  ISETP.GE.U32.AND.EX P0, PT, R10, UR9, PT, P0 ;  /* 0x000000090a007c0c */ /* 0x000fe2000bf06100 */
[----:B--2---:R-:W-:-:S05]  /*0230*/  VIADD R13, R8, 0x1 ;  /* 0x00000001080d7836 */ /* 0x004fca0000000000 */
[----:B------:R0:W-:Y:S07]  /*0240*/  STG.E desc[UR6][R6.64], R13 ;  /* 0x0000000d06007986 */ /* 0x0001ee000c101906 */
[----:B------:R-:W-:Y:S05]  /*0250*/  @!P0 BRA `(.L_x_0) ;  /* 0xfffffffc00a88947 */ /* 0x000fea000383ffff */
[----:B------:R-:W-:Y:S05]  /*0260*/  EXIT ;  /* 0x000000000000794d */ /* 0x000fea0003800000 */
.L_x_1:
[----:B------:R-:W-:-:S00]  /*0270*/  BRA `(.L_x_1) ;  /* 0xfffffffc00fc7947 */ /* 0x000fc0000383ffff */
[----:B------:R-:W-:-:S00]  /*0280*/  NOP ;  /* 0x0000000000007918 */ /* 0x000fc00000000000 */
[----:B------:R-:W-:-:S00]  /*0290*/  NOP ;  /* 0x0000000000007918 */ /* 0x000fc00000000000 */
[----:B------:R-:W-:-:S00]  /*02a0*/  NOP ;  /* 0x0000000000007918 */ /* 0x000fc00000000000 */
[----:B------:R-:W-:-:S00]  /*02b0*/  NOP ;  /* 0x0000000000007918 */ /* 0x000fc00000000000 */
[----:B------:R-:W-:-:S00]  /*02c0*/  NOP ;  /* 0x0000000000007918 */ /* 0x000fc00000000000 */
[----:B------:R-:W-:-:S00]  /*02d0*/  NOP ;  /* 0x0000000000007918 */ /* 0x000fc00000000000 */
[----:B------:R-:W-:-:S00]  /*02e0*/  NOP ;  /* 0x0000000000007918 */ /* 0x000fc00000000000 */
[----:B------:R-:W-:-:S00]  /*02f0*/  NOP ;  /* 0x0000000000007918 */ /* 0x000fc00000000000 */
.L_x_2:


//--------------------- .nv.shared.reserved.0     --------------------------
	.section	.nv.shared.reserved.0,"aw",@nobits
	.weak		__nv_reservedSMEM_offset_0_alias
	.size		__nv_reservedSMEM_offset_0_alias, 0, 64
	.other		__nv_reservedSMEM_offset_0_alias,@"STO_CUDA_RESERVED_SHARED STV_DEFAULT"
__nv_reservedSMEM_offset_0_alias:
	.zero		0
	.zero		64


//--------------------- .nv.constant0._Z1kPiS_S_m --------------------------
	.section	.nv.constant0._Z1kPiS_S_m,"a",@progbits
	.sectionflags	@""
	.align	4
.nv.constant0._Z1kPiS_S_m:
	.zero		928


//--------------------- SYMBOLS --------------------------

	.type		.nv.reservedSmem.offset0,@object
	.size		.nv.reservedSmem.offset0,0x4
